//
// Generated by NVIDIA NVVM Compiler
//
// Compiler Build ID: CL-36424714
// Cuda compilation tools, release 13.0, V13.0.88
// Based on NVVM 20.0.0
//

.version 9.0
.target sm_100
.address_size 64

	// .globl	_Z26add_constant_global_memoryPfPKfS1_jj13AccessPattern
.const .align 4 .b8 const_values[65536];

.visible .entry _Z26add_constant_global_memoryPfPKfS1_jj13AccessPattern(
	.param .u64 .ptr .align 1 _Z26add_constant_global_memoryPfPKfS1_jj13AccessPattern_param_0,
	.param .u64 .ptr .align 1 _Z26add_constant_global_memoryPfPKfS1_jj13AccessPattern_param_1,
	.param .u64 .ptr .align 1 _Z26add_constant_global_memoryPfPKfS1_jj13AccessPattern_param_2,
	.param .u32 _Z26add_constant_global_memoryPfPKfS1_jj13AccessPattern_param_3,
	.param .u32 _Z26add_constant_global_memoryPfPKfS1_jj13AccessPattern_param_4,
	.param .u32 _Z26add_constant_global_memoryPfPKfS1_jj13AccessPattern_param_5
)
{
	.reg .pred 	%p<7>;
	.reg .b32 	%r<17>;
	.reg .b32 	%f<4>;
	.reg .b64 	%rd<12>;

	ld.param.u64 	%rd1, [_Z26add_constant_global_memoryPfPKfS1_jj13AccessPattern_param_0];
	ld.param.u64 	%rd2, [_Z26add_constant_global_memoryPfPKfS1_jj13AccessPattern_param_1];
	ld.param.u64 	%rd3, [_Z26add_constant_global_memoryPfPKfS1_jj13AccessPattern_param_2];
	ld.param.u32 	%r9, [_Z26add_constant_global_memoryPfPKfS1_jj13AccessPattern_param_3];
	ld.param.u32 	%r10, [_Z26add_constant_global_memoryPfPKfS1_jj13AccessPattern_param_4];
	ld.param.u32 	%r11, [_Z26add_constant_global_memoryPfPKfS1_jj13AccessPattern_param_5];
	mov.u32 	%r1, %ctaid.x;
	mov.u32 	%r13, %ntid.x;
	mov.u32 	%r2, %tid.x;
	mad.lo.s32 	%r3, %r1, %r13, %r2;
	mov.b32 	%r16, 0;
	setp.gt.s32 	%p1, %r11, 1;
	@%p1 bra 	$L__BB0_4;
	setp.eq.s32 	%p4, %r11, 0;
	@%p4 bra 	$L__BB0_7;
	setp.eq.s32 	%p5, %r11, 1;
	@%p5 bra 	$L__BB0_3;
	bra.uni 	$L__BB0_9;
$L__BB0_3:
	shr.u32 	%r15, %r2, 5;
	rem.u32 	%r16, %r15, %r10;
	bra.uni 	$L__BB0_9;
$L__BB0_4:
	setp.eq.s32 	%p2, %r11, 2;
	@%p2 bra 	$L__BB0_8;
	setp.eq.s32 	%p3, %r11, 3;
	@%p3 bra 	$L__BB0_6;
	bra.uni 	$L__BB0_9;
$L__BB0_6:
	mul.lo.s32 	%r14, %r2, 1357;
	rem.u32 	%r16, %r14, %r10;
	bra.uni 	$L__BB0_9;
$L__BB0_7:
	rem.u32 	%r16, %r1, %r10;
	bra.uni 	$L__BB0_9;
$L__BB0_8:
	rem.u32 	%r16, %r2, %r10;
$L__BB0_9:
	setp.ge.u32 	%p6, %r3, %r9;
	@%p6 bra 	$L__BB0_11;
	cvta.to.global.u64 	%rd4, %rd2;
	mul.wide.u32 	%rd5, %r3, 4;
	add.s64 	%rd6, %rd4, %rd5;
	ld.global.f32 	%f1, [%rd6];
	cvta.to.global.u64 	%rd7, %rd3;
	mul.wide.u32 	%rd8, %r16, 4;
	add.s64 	%rd9, %rd7, %rd8;
	ld.global.f32 	%f2, [%rd9];
	add.f32 	%f3, %f1, %f2;
	cvta.to.global.u64 	%rd10, %rd1;
	add.s64 	%rd11, %rd10, %rd5;
	st.global.f32 	[%rd11], %f3;
$L__BB0_11:
	ret;

}
	// .globl	_Z28add_constant_constant_memoryPfPKfj13AccessPattern
.visible .entry _Z28add_constant_constant_memoryPfPKfj13AccessPattern(
	.param .u64 .ptr .align 1 _Z28add_constant_constant_memoryPfPKfj13AccessPattern_param_0,
	.param .u64 .ptr .align 1 _Z28add_constant_constant_memoryPfPKfj13AccessPattern_param_1,
	.param .u32 _Z28add_constant_constant_memoryPfPKfj13AccessPattern_param_2,
	.param .u32 _Z28add_constant_constant_memoryPfPKfj13AccessPattern_param_3
)
{
	.reg .pred 	%p<7>;
	.reg .b32 	%r<14>;
	.reg .b32 	%f<4>;
	.reg .b64 	%rd<11>;

	ld.param.u64 	%rd1, [_Z28add_constant_constant_memoryPfPKfj13AccessPattern_param_0];
	ld.param.u64 	%rd2, [_Z28add_constant_constant_memoryPfPKfj13AccessPattern_param_1];
	ld.param.u32 	%r8, [_Z28add_constant_constant_memoryPfPKfj13AccessPattern_param_2];
	ld.param.u32 	%r9, [_Z28add_constant_constant_memoryPfPKfj13AccessPattern_param_3];
	mov.u32 	%r1, %ctaid.x;
	mov.u32 	%r11, %ntid.x;
	mov.u32 	%r2, %tid.x;
	mad.lo.s32 	%r3, %r1, %r11, %r2;
	mov.b32 	%r10, 0;
	setp.gt.s32 	%p1, %r9, 1;
	@%p1 bra 	$L__BB1_4;
	setp.eq.s32 	%p4, %r9, 0;
	@%p4 bra 	$L__BB1_7;
	setp.eq.s32 	%p5, %r9, 1;
	mov.u32 	%r13, %r10;
	@%p5 bra 	$L__BB1_3;
	bra.uni 	$L__BB1_8;
$L__BB1_3:
	shr.u32 	%r13, %r2, 5;
	bra.uni 	$L__BB1_8;
$L__BB1_4:
	setp.eq.s32 	%p2, %r9, 2;
	mov.u32 	%r13, %r2;
	@%p2 bra 	$L__BB1_8;
	setp.eq.s32 	%p3, %r9, 3;
	mov.u32 	%r13, %r10;
	@%p3 bra 	$L__BB1_6;
	bra.uni 	$L__BB1_8;
$L__BB1_6:
	mul.lo.s32 	%r12, %r2, 1357;
	and.b32  	%r13, %r12, 16383;
	bra.uni 	$L__BB1_8;
$L__BB1_7:
	and.b32  	%r13, %r1, 16383;
$L__BB1_8:
	setp.ge.u32 	%p6, %r3, %r8;
	@%p6 bra 	$L__BB1_10;
	cvta.to.global.u64 	%rd3, %rd2;
	mul.wide.u32 	%rd4, %r3, 4;
	add.s64 	%rd5, %rd3, %rd4;
	ld.global.f32 	%f1, [%rd5];
	mul.wide.u32 	%rd6, %r13, 4;
	mov.u64 	%rd7, const_values;
	add.s64 	%rd8, %rd7, %rd6;
	ld.const.f32 	%f2, [%rd8];
	add.f32 	%f3, %f1, %f2;
	cvta.to.global.u64 	%rd9, %rd1;
	add.s64 	%rd10, %rd9, %rd4;
	st.global.f32 	[%rd10], %f3;
$L__BB1_10:
	ret;

}


// ===== COMPILED SASS (sm_100) =====

	.target	sm_100

	.elftype	@"ET_EXEC"


//--------------------- .note.nv.tkinfo           --------------------------
	.section	.note.nv.tkinfo,"",@"SHT_NOTE"
	.sectionflags	@"SHF_NOTE_NV_TKINFO"
	.tkinfo
        /*0018*/ 	.word	0x00000002
        /*0030*/ 	.string	""
        /*0030*/ 	.string	"ptxas"
        /*0030*/ 	.string	"Cuda compilation tools, release 13.0, V13.0.88"
        /*0030*/ 	.string	"Build cuda_13.0.r13.0/compiler.36424714_0"
        /*0030*/ 	.string	"-arch sm_100 -m 64 "



//--------------------- .note.nv.cuinfo           --------------------------
	.section	.note.nv.cuinfo,"",@"SHT_NOTE"
	.sectionflags	@"SHF_NOTE_NV_CUINFO"
        /*0018*/ 	.short	0x0002
        /*001a*/ 	.short	0x0064
        /*001c*/ 	.short	0x0082
	.zero		2


//--------------------- .nv.info                  --------------------------
	.section	.nv.info,"",@"SHT_CUDA_INFO"
	.align	4


	//----- nvinfo : EIATTR_REGCOUNT
	.align		4
        /*0000*/ 	.byte	0x04, 0x2f
        /*0002*/ 	.short	(.L_2 - .L_1)
	.align		4
.L_1:
        /*0004*/ 	.word	index@(_Z26add_constant_global_memoryPfPKfS1_jj13AccessPattern)
        /*0008*/ 	.word	0x0000000c


	//----- nvinfo : EIATTR_FRAME_SIZE
	.align		4
.L_2:
        /*000c*/ 	.byte	0x04, 0x11
        /*000e*/ 	.short	(.L_4 - .L_3)
	.align		4
.L_3:
        /*0010*/ 	.word	index@(_Z26add_constant_global_memoryPfPKfS1_jj13AccessPattern)
        /*0014*/ 	.word	0x00000000


	//----- nvinfo : EIATTR_REGCOUNT
	.align		4
.L_4:
        /*0018*/ 	.byte	0x04, 0x2f
        /*001a*/ 	.short	(.L_6 - .L_5)
	.align		4
.L_5:
        /*001c*/ 	.word	index@(_Z28add_constant_constant_memoryPfPKfj13AccessPattern)
        /*0020*/ 	.word	0x0000000c


	//----- nvinfo : EIATTR_FRAME_SIZE
	.align		4
.L_6:
        /*0024*/ 	.byte	0x04, 0x11
        /*0026*/ 	.short	(.L_8 - .L_7)
	.align		4
.L_7:
        /*0028*/ 	.word	index@(_Z28add_constant_constant_memoryPfPKfj13AccessPattern)
        /*002c*/ 	.word	0x00000000


	//----- nvinfo : EIATTR_MIN_STACK_SIZE
	.align		4
.L_8:
        /*0030*/ 	.byte	0x04, 0x12
        /*0032*/ 	.short	(.L_10 - .L_9)
	.align		4
.L_9:
        /*0034*/ 	.word	index@(_Z28add_constant_constant_memoryPfPKfj13AccessPattern)
        /*0038*/ 	.word	0x00000000


	//----- nvinfo : EIATTR_MIN_STACK_SIZE
	.align		4
.L_10:
        /*003c*/ 	.byte	0x04, 0x12
        /*003e*/ 	.short	(.L_12 - .L_11)
	.align		4
.L_11:
        /*0040*/ 	.word	index@(_Z26add_constant_global_memoryPfPKfS1_jj13AccessPattern)
        /*0044*/ 	.word	0x00000000
.L_12:


//--------------------- .nv.compat                --------------------------
	.section	.nv.compat,"",@"SHT_CUDA_COMPAT_INFO"
	.align	4
        /*0000*/ 	.byte	0x02, 0x09, 0x00, 0x00, 0x02, 0x02, 0x01, 0x00, 0x02, 0x05, 0x05, 0x00, 0x03, 0x07, 0x01, 0x01
        /*0010*/ 	.byte	0x02, 0x03, 0x00, 0x00, 0x02, 0x06, 0x01, 0x00, 0x04, 0x0b, 0x08, 0x00, 0x09, 0x00, 0x00, 0x00
        /*0020*/ 	.byte	0x00, 0x00, 0x00, 0x00


//--------------------- .nv.info._Z28add_constant_constant_memoryPfPKfj13AccessPattern --------------------------
	.section	.nv.info._Z28add_constant_constant_memoryPfPKfj13AccessPattern,"",@"SHT_CUDA_INFO"
	.sectionflags	@""
	.align	4


	//----- nvinfo : EIATTR_CUDA_API_VERSION
	.align		4
        /*0000*/ 	.byte	0x04, 0x37
        /*0002*/ 	.short	(.L_14 - .L_13)
.L_13:
        /*0004*/ 	.word	0x00000082


	//----- nvinfo : EIATTR_KPARAM_INFO
	.align		4
.L_14:
        /*0008*/ 	.byte	0x04, 0x17
        /*000a*/ 	.short	(.L_16 - .L_15)
.L_15:
        /*000c*/ 	.word	0x00000000
        /*0010*/ 	.short	0x0003
        /*0012*/ 	.short	0x0014
        /*0014*/ 	.byte	0x00, 0xf0, 0x11, 0x00


	//----- nvinfo : EIATTR_KPARAM_INFO
	.align		4
.L_16:
        /*0018*/ 	.byte	0x04, 0x17
        /*001a*/ 	.short	(.L_18 - .L_17)
.L_17:
        /*001c*/ 	.word	0x00000000
        /*0020*/ 	.short	0x0002
        /*0022*/ 	.short	0x0010
        /*0024*/ 	.byte	0x00, 0xf0, 0x11, 0x00


	//----- nvinfo : EIATTR_KPARAM_INFO
	.align		4
.L_18:
        /*0028*/ 	.byte	0x04, 0x17
        /*002a*/ 	.short	(.L_20 - .L_19)
.L_19:
        /*002c*/ 	.word	0x00000000
        /*0030*/ 	.short	0x0001
        /*0032*/ 	.short	0x0008
        /*0034*/ 	.byte	0x00, 0xf5, 0x21, 0x00


	//----- nvinfo : EIATTR_KPARAM_INFO
	.align		4
.L_20:
        /*0038*/ 	.byte	0x04, 0x17
        /*003a*/ 	.short	(.L_22 - .L_21)
.L_21:
        /*003c*/ 	.word	0x00000000
        /*0040*/ 	.short	0x0000
        /*0042*/ 	.short	0x0000
        /*0044*/ 	.byte	0x00, 0xf5, 0x21, 0x00


	//----- nvinfo : EIATTR_SPARSE_MMA_MASK
	.align		4
.L_22:
        /*0048*/ 	.byte	0x03, 0x50
        /*004a*/ 	.short	0x0000


	//----- nvinfo : EIATTR_MAXREG_COUNT
	.align		4
        /*004c*/ 	.byte	0x03, 0x1b
        /*004e*/ 	.short	0x00ff


	//----- nvinfo : EIATTR_MERCURY_ISA_VERSION
	.align		4
        /*0050*/ 	.byte	0x03, 0x5f
        /*0052*/ 	.short	0x0101


	//----- nvinfo : EIATTR_VRC_CTA_INIT_COUNT
	.align		4
        /*0054*/ 	.byte	0x02, 0x4a
	.zero		1
	.zero		1


	//----- nvinfo : EIATTR_EXIT_INSTR_OFFSETS
	.align		4
        /*0058*/ 	.byte	0x04, 0x1c
        /*005a*/ 	.short	(.L_24 - .L_23)


	//   ....[0]....
.L_23:
        /*005c*/ 	.word	0x000001b0


	//   ....[1]....
        /*0060*/ 	.word	0x00000260


	//----- nvinfo : EIATTR_CBANK_PARAM_SIZE
	.align		4
.L_24:
        /*0064*/ 	.byte	0x03, 0x19
        /*0066*/ 	.short	0x0018


	//----- nvinfo : EIATTR_PARAM_CBANK
	.align		4
        /*0068*/ 	.byte	0x04, 0x0a
        /*006a*/ 	.short	(.L_26 - .L_25)
	.align		4
.L_25:
        /*006c*/ 	.word	index@(.nv.constant0._Z28add_constant_constant_memoryPfPKfj13AccessPattern)
        /*0070*/ 	.short	0x0380
        /*0072*/ 	.short	0x0018


	//----- nvinfo : EIATTR_SW_WAR
	.align		4
.L_26:
        /*0074*/ 	.byte	0x04, 0x36
        /*0076*/ 	.short	(.L_28 - .L_27)
.L_27:
        /*0078*/ 	.word	0x00000008
.L_28:


//--------------------- .nv.info._Z26add_constant_global_memoryPfPKfS1_jj13AccessPattern --------------------------
	.section	.nv.info._Z26add_constant_global_memoryPfPKfS1_jj13AccessPattern,"",@"SHT_CUDA_INFO"
	.sectionflags	@""
	.align	4


	//----- nvinfo : EIATTR_CUDA_API_VERSION
	.align		4
        /*0000*/ 	.byte	0x04, 0x37
        /*0002*/ 	.short	(.L_30 - .L_29)
.L_29:
        /*0004*/ 	.word	0x00000082


	//----- nvinfo : EIATTR_KPARAM_INFO
	.align		4
.L_30:
        /*0008*/ 	.byte	0x04, 0x17
        /*000a*/ 	.short	(.L_32 - .L_31)
.L_31:
        /*000c*/ 	.word	0x00000000
        /*0010*/ 	.short	0x0005
        /*0012*/ 	.short	0x0020
        /*0014*/ 	.byte	0x00, 0xf0, 0x11, 0x00


	//----- nvinfo : EIATTR_KPARAM_INFO
	.align		4
.L_32:
        /*0018*/ 	.byte	0x04, 0x17
        /*001a*/ 	.short	(.L_34 - .L_33)
.L_33:
        /*001c*/ 	.word	0x00000000
        /*0020*/ 	.short	0x0004
        /*0022*/ 	.short	0x001c
        /*0024*/ 	.byte	0x00, 0xf0, 0x11, 0x00


	//----- nvinfo : EIATTR_KPARAM_INFO
	.align		4
.L_34:
        /*0028*/ 	.byte	0x04, 0x17
        /*002a*/ 	.short	(.L_36 - .L_35)
.L_35:
        /*002c*/ 	.word	0x00000000
        /*0030*/ 	.short	0x0003
        /*0032*/ 	.short	0x0018
        /*0034*/ 	.byte	0x00, 0xf0, 0x11, 0x00


	//----- nvinfo : EIATTR_KPARAM_INFO
	.align		4
.L_36:
        /*0038*/ 	.byte	0x04, 0x17
        /*003a*/ 	.short	(.L_38 - .L_37)
.L_37:
        /*003c*/ 	.word	0x00000000
        /*0040*/ 	.short	0x0002
        /*0042*/ 	.short	0x0010
        /*0044*/ 	.byte	0x00, 0xf5, 0x21, 0x00


	//----- nvinfo : EIATTR_KPARAM_INFO
	.align		4
.L_38:
        /*0048*/ 	.byte	0x04, 0x17
        /*004a*/ 	.short	(.L_40 - .L_39)
.L_39:
        /*004c*/ 	.word	0x00000000
        /*0050*/ 	.short	0x0001
        /*0052*/ 	.short	0x0008
        /*0054*/ 	.byte	0x00, 0xf5, 0x21, 0x00


	//----- nvinfo : EIATTR_KPARAM_INFO
	.align		4
.L_40:
        /*0058*/ 	.byte	0x04, 0x17
        /*005a*/ 	.short	(.L_42 - .L_41)
.L_41:
        /*005c*/ 	.word	0x00000000
        /*0060*/ 	.short	0x0000
        /*0062*/ 	.short	0x0000
        /*0064*/ 	.byte	0x00, 0xf5, 0x21, 0x00


	//----- nvinfo : EIATTR_SPARSE_MMA_MASK
	.align		4
.L_42:
        /*0068*/ 	.byte	0x03, 0x50
        /*006a*/ 	.short	0x0000


	//----- nvinfo : EIATTR_MAXREG_COUNT
	.align		4
        /*006c*/ 	.byte	0x03, 0x1b
        /*006e*/ 	.short	0x00ff


	//----- nvinfo : EIATTR_MERCURY_ISA_VERSION
	.align		4
        /*0070*/ 	.byte	0x03, 0x5f
        /*0072*/ 	.short	0x0101


	//----- nvinfo : EIATTR_VRC_CTA_INIT_COUNT
	.align		4
        /*0074*/ 	.byte	0x02, 0x4a
	.zero		1
	.zero		1


	//----- nvinfo : EIATTR_EXIT_INSTR_OFFSETS
	.align		4
        /*0078*/ 	.byte	0x04, 0x1c
        /*007a*/ 	.short	(.L_44 - .L_43)


	//   ....[0]....
.L_43:
        /*007c*/ 	.word	0x00000630


	//   ....[1]....
        /*0080*/ 	.word	0x000006f0


	//----- nvinfo : EIATTR_INDIRECT_BRANCH_TARGETS
	.align		4
.L_44:
        /*0084*/ 	.byte	0x04, 0x34
        /*0086*/ 	.short	(.L_46 - .L_45)


	//   ....[0]....
.L_45:
        /*0088*/ 	.word	.L_x_7@srel
        /*008c*/ 	.short	0x0
        /*008e*/ 	.short	0x0
        /*0090*/ 	.word	0x3
        /*0094*/ 	.word	.L_x_8@srel
        /*0098*/ 	.word	.L_x_9@srel
        /*009c*/ 	.word	.L_x_5@srel


	//   ....[1]....
        /*00a0*/ 	.word	.L_x_11@srel
        /*00a4*/ 	.short	0x0
        /*00a6*/ 	.short	0x0
        /*00a8*/ 	.word	0x3
        /*00ac*/ 	.word	.L_x_12@srel
        /*00b0*/ 	.word	.L_x_13@srel
        /*00b4*/ 	.word	.L_x_5@srel


	//----- nvinfo : EIATTR_CBANK_PARAM_SIZE
	.align		4
.L_46:
        /*00b8*/ 	.byte	0x03, 0x19
        /*00ba*/ 	.short	0x0024


	//----- nvinfo : EIATTR_PARAM_CBANK
	.align		4
        /*00bc*/ 	.byte	0x04, 0x0a
        /*00be*/ 	.short	(.L_48 - .L_47)
	.align		4
.L_47:
        /*00c0*/ 	.word	index@(.nv.constant0._Z26add_constant_global_memoryPfPKfS1_jj13AccessPattern)
        /*00c4*/ 	.short	0x0380
        /*00c6*/ 	.short	0x0024


	//----- nvinfo : EIATTR_SW_WAR
	.align		4
.L_48:
        /*00c8*/ 	.byte	0x04, 0x36
        /*00ca*/ 	.short	(.L_50 - .L_49)
.L_49:
        /*00cc*/ 	.word	0x00000008
.L_50:


//--------------------- .nv.callgraph             --------------------------
	.section	.nv.callgraph,"",@"SHT_CUDA_CALLGRAPH"
	.align	4
	.sectionentsize	8
	.align		4
        /*0000*/ 	.word	0x00000000
	.align		4
        /*0004*/ 	.word	0xffffffff
	.align		4
        /*0008*/ 	.word	0x00000000
	.align		4
        /*000c*/ 	.word	0xfffffffe
	.align		4
        /*0010*/ 	.word	0x00000000
	.align		4
        /*0014*/ 	.word	0xfffffffd
	.align		4
        /*0018*/ 	.word	0x00000000
	.align		4
        /*001c*/ 	.word	0xfffffffc


//--------------------- .nv.constant3             --------------------------
	.section	.nv.constant3,"a",@progbits
	.align	4
.nv.constant3:
	.type		const_values,@object
	.size		const_values,(.L_0 - const_values)
const_values:
	.zero		65536
.L_0:


//--------------------- .nv.constant2._Z26add_constant_global_memoryPfPKfS1_jj13AccessPattern --------------------------
	.section	.nv.constant2._Z26add_constant_global_memoryPfPKfS1_jj13AccessPattern,"a",@progbits
	.sectionflags	@""
	.align	4
.nv.constant2._Z26add_constant_global_memoryPfPKfS1_jj13AccessPattern:
        /*0000*/ 	.byte	0x20, 0x02, 0x00, 0x00, 0xe0, 0x00, 0x00, 0x00, 0x10, 0x06, 0x00, 0x00, 0xf0, 0x04, 0x00, 0x00
        /*0010*/ 	.byte	0xb0, 0x03, 0x00, 0x00, 0x10, 0x06, 0x00, 0x00


//--------------------- .text._Z28add_constant_constant_memoryPfPKfj13AccessPattern --------------------------
	.section	.text._Z28add_constant_constant_memoryPfPKfj13AccessPattern,"ax",@progbits
	.align	128
        .global         _Z28add_constant_constant_memoryPfPKfj13AccessPattern
        .type           _Z28add_constant_constant_memoryPfPKfj13AccessPattern,@function
        .size           _Z28add_constant_constant_memoryPfPKfj13AccessPattern,(.L_x_15 - _Z28add_constant_constant_memoryPfPKfj13AccessPattern)
        .other          _Z28add_constant_constant_memoryPfPKfj13AccessPattern,@"STO_CUDA_ENTRY STV_DEFAULT"
_Z28add_constant_constant_memoryPfPKfj13AccessPattern:
.text._Z28add_constant_constant_memoryPfPKfj13AccessPattern:
[----:B------:R-:W-:Y:S08]  /*0000*/  LDC R1, c[0x0][0x37c] ;  /* 0x0000df00ff017b82 */ /* 0x000ff00000000800 */
[----:B------:R-:W0:Y:S01]  /*0010*/  LDC R3, c[0x0][0x394] ;  /* 0x0000e500ff037b82 */ /* 0x000e220000000800 */
[----:B------:R-:W1:Y:S07]  /*0020*/  S2R R2, SR_TID.X ;  /* 0x0000000000027919 */ /* 0x000e6e0000002100 */
[----:B------:R-:W1:Y:S08]  /*0030*/  S2UR UR4, SR_CTAID.X ;  /* 0x00000000000479c3 */ /* 0x000e700000002500 */
[----:B------:R-:W1:Y:S01]  /*0040*/  LDC R7, c[0x0][0x360] ;  /* 0x0000d800ff077b82 */ /* 0x000e620000000800 */
[----:B0-----:R-:W-:Y:S01]  /*0050*/  ISETP.GT.AND P0, PT, R3, 0x1, PT ;  /* 0x000000010300780c */ /* 0x001fe20003f04270 */
[----:B-1----:R-:W-:-:S12]  /*0060*/  IMAD R7, R7, UR4, R2 ;  /* 0x0000000407077c24 */ /* 0x002fd8000f8e0202 */
[----:B------:R-:W-:Y:S05]  /*0070*/  @P0 BRA `(.L_x_0) ;  /* 0x0000000000280947 */ /* 0x000fea0003800000 */
[----:B------:R-:W-:-:S13]  /*0080*/  ISETP.NE.AND P0, PT, R3, RZ, PT ;  /* 0x000000ff0300720c */ /* 0x000fda0003f05270 */
[----:B------:R-:W-:Y:S05]  /*0090*/  @!P0 BRA `(.L_x_1) ;  /* 0x0000000000148947 */ /* 0x000fea0003800000 */
[----:B------:R-:W-:Y:S01]  /*00a0*/  ISETP.NE.AND P0, PT, R3, 0x1, PT ;  /* 0x000000010300780c */ /* 0x000fe20003f05270 */
[----:B------:R-:W-:-:S12]  /*00b0*/  IMAD.MOV.U32 R0, RZ, RZ, RZ ;  /* 0x000000ffff007224 */ /* 0x000fd800078e00ff */
[----:B------:R-:W-:Y:S05]  /*00c0*/  @P0 BRA `(.L_x_2) ;  /* 0x0000000000300947 */ /* 0x000fea0003800000 */
[----:B------:R-:W-:Y:S01]  /*00d0*/  SHF.R.U32.HI R0, RZ, 0x5, R2 ;  /* 0x00000005ff007819 */ /* 0x000fe20000011602 */
[----:B------:R-:W-:Y:S06]  /*00e0*/  BRA `(.L_x_2) ;  /* 0x0000000000287947 */ /* 0x000fec0003800000 */
.L_x_1:
[----:B------:R-:W-:-:S06]  /*00f0*/  ULOP3.LUT UR4, UR4, 0x3fff, URZ, 0xc0, !UPT ;  /* 0x00003fff04047892 */ /* 0x000fcc000f8ec0ff */
[----:B------:R-:W-:Y:S01]  /*0100*/  IMAD.U32 R0, RZ, RZ, UR4 ;  /* 0x00000004ff007e24 */ /* 0x000fe2000f8e00ff */
[----:B------:R-:W-:Y:S06]  /*0110*/  BRA `(.L_x_2) ;  /* 0x00000000001c7947 */ /* 0x000fec0003800000 */
.L_x_0:
[----:B------:R-:W-:Y:S02]  /*0120*/  ISETP.NE.AND P0, PT, R3, 0x2, PT ;  /* 0x000000020300780c */ /* 0x000fe40003f05270 */
[----:B------:R-:W-:-:S11]  /*0130*/  MOV R0, R2 ;  /* 0x0000000200007202 */ /* 0x000fd60000000f00 */
[----:B------:R-:W-:Y:S05]  /*0140*/  @!P0 BRA `(.L_x_2) ;  /* 0x0000000000108947 */ /* 0x000fea0003800000 */
[----:B------:R-:W-:Y:S01]  /*0150*/  ISETP.NE.AND P0, PT, R3, 0x3, PT ;  /* 0x000000030300780c */ /* 0x000fe20003f05270 */
[----:B------:R-:W-:-:S12]  /*0160*/  IMAD.MOV.U32 R0, RZ, RZ, RZ ;  /* 0x000000ffff007224 */ /* 0x000fd800078e00ff */
[----:B------:R-:W-:-:S05]  /*0170*/  @!P0 IMAD R2, R2, 0x54d, RZ ;  /* 0x0000054d02028824 */ /* 0x000fca00078e02ff */
[----:B------:R-:W-:-:S07]  /*0180*/  @!P0 LOP3.LUT R0, R2, 0x3fff, RZ, 0xc0, !PT ;  /* 0x00003fff02008812 */ /* 0x000fce00078ec0ff */
.L_x_2:
[----:B------:R-:W0:Y:S02]  /*0190*/  LDCU UR4, c[0x0][0x390] ;  /* 0x00007200ff0477ac */ /* 0x000e240008000800 */
[----:B0-----:R-:W-:-:S13]  /*01a0*/  ISETP.GE.U32.AND P0, PT, R7, UR4, PT ;  /* 0x0000000407007c0c */ /* 0x001fda000bf06070 */
[----:B------:R-:W-:Y:S05]  /*01b0*/  @P0 EXIT ;  /* 0x000000000000094d */ /* 0x000fea0003800000 */
[----:B------:R-:W0:Y:S01]  /*01c0*/  LDC.64 R2, c[0x0][0x388] ;  /* 0x0000e200ff027b82 */ /* 0x000e220000000a00 */
[----:B------:R-:W1:Y:S01]  /*01d0*/  LDCU.64 UR4, c[0x0][0x358] ;  /* 0x00006b00ff0477ac */ /* 0x000e620008000a00 */
[----:B------:R-:W-:-:S06]  /*01e0*/  SHF.L.U32 R0, R0, 0x2, RZ ;  /* 0x0000000200007819 */ /* 0x000fcc00000006ff */
[----:B------:R-:W2:Y:S01]  /*01f0*/  LDC.64 R4, c[0x0][0x380] ;  /* 0x0000e000ff047b82 */ /* 0x000ea20000000a00 */
[----:B0-----:R-:W-:-:S06]  /*0200*/  IMAD.WIDE.U32 R2, R7, 0x4, R2 ;  /* 0x0000000407027825 */ /* 0x001fcc00078e0002 */
[----:B-1----:R-:W3:Y:S01]  /*0210*/  LDG.E R2, desc[UR4][R2.64] ;  /* 0x0000000402027981 */ /* 0x002ee2000c1e1900 */
[----:B------:R-:W3:Y:S01]  /*0220*/  LDC R9, c[0x3][R0] ;  /* 0x00c0000000097b82 */ /* 0x000ee20000000800 */
[----:B--2---:R-:W-:-:S04]  /*0230*/  IMAD.WIDE.U32 R4, R7, 0x4, R4 ;  /* 0x0000000407047825 */ /* 0x004fc800078e0004 */
[----:B---3--:R-:W-:-:S05]  /*0240*/  FADD R9, R2, R9 ;  /* 0x0000000902097221 */ /* 0x008fca0000000000 */
[----:B------:R-:W-:Y:S01]  /*0250*/  STG.E desc[UR4][R4.64], R9 ;  /* 0x0000000904007986 */ /* 0x000fe2000c101904 */
[----:B------:R-:W-:Y:S05]  /*0260*/  EXIT ;  /* 0x000000000000794d */ /* 0x000fea0003800000 */
.L_x_3:
[----:B------:R-:W-:-:S00]  /*0270*/  BRA `(.L_x_3) ;  /* 0xfffffffc00fc7947 */ /* 0x000fc0000383ffff */
[----:B------:R-:W-:-:S00]  /*0280*/  NOP ;  /* 0x0000000000007918 */ /* 0x000fc00000000000 */
[----:B------:R-:W-:-:S00]  /*0290*/  NOP ;  /* 0x0000000000007918 */ /* 0x000fc00000000000 */
[----:B------:R-:W-:-:S00]  /*02a0*/  NOP ;  /* 0x0000000000007918 */ /* 0x000fc00000000000 */
[----:B------:R-:W-:-:S00]  /*02b0*/  NOP ;  /* 0x0000000000007918 */ /* 0x000fc00000000000 */
[----:B------:R-:W-:-:S00]  /*02c0*/  NOP ;  /* 0x0000000000007918 */ /* 0x000fc00000000000 */
[----:B------:R-:W-:-:S00]  /*02d0*/  NOP ;  /* 0x0000000000007918 */ /* 0x000fc00000000000 */
[----:B------:R-:W-:-:S00]  /*02e0*/  NOP ;  /* 0x0000000000007918 */ /* 0x000fc00000000000 */
[----:B------:R-:W-:-:S00]  /*02f0*/  NOP ;  /* 0x0000000000007918 */ /* 0x000fc00000000000 */
.L_x_15:


//--------------------- .text._Z26add_constant_global_memoryPfPKfS1_jj13AccessPattern --------------------------
	.section	.text._Z26add_constant_global_memoryPfPKfS1_jj13AccessPattern,"ax",@progbits
	.align	128
        .global         _Z26add_constant_global_memoryPfPKfS1_jj13AccessPattern
        .type           _Z26add_constant_global_memoryPfPKfS1_jj13AccessPattern,@function
        .size           _Z26add_constant_global_memoryPfPKfS1_jj13AccessPattern,(.L_x_16 - _Z26add_constant_global_memoryPfPKfS1_jj13AccessPattern)
        .other          _Z26add_constant_global_memoryPfPKfS1_jj13AccessPattern,@"STO_CUDA_ENTRY STV_DEFAULT"
_Z26add_constant_global_memoryPfPKfS1_jj13AccessPattern:
.text._Z26add_constant_global_memoryPfPKfS1_jj13AccessPattern:
[----:B------:R-:W-:Y:S08]  /*0000*/  LDC R1, c[0x0][0x37c] ;  /* 0x0000df00ff017b82 */ /* 0x000ff00000000800 */
[----:B------:R-:W0:Y:S01]  /*0010*/  LDC R4, c[0x0][0x3a0] ;  /* 0x0000e800ff047b82 */ /* 0x000e220000000800 */
[----:B------:R-:W1:Y:S01]  /*0020*/  S2R R2, SR_TID.X ;  /* 0x0000000000027919 */ /* 0x000e620000002100 */
[----:B------:R-:W-:-:S06]  /*0030*/  IMAD.MOV.U32 R7, RZ, RZ, RZ ;  /* 0x000000ffff077224 */ /* 0x000fcc00078e00ff */
[----:B------:R-:W1:Y:S08]  /*0040*/  S2UR UR4, SR_CTAID.X ;  /* 0x00000000000479c3 */ /* 0x000e700000002500 */
[----:B------:R-:W1:Y:S01]  /*0050*/  LDC R3, c[0x0][0x360] ;  /* 0x0000d800ff037b82 */ /* 0x000e620000000800 */
[----:B0-----:R-:W-:Y:S01]  /*0060*/  ISETP.GT.AND P0, PT, R4, 0x1, PT ;  /* 0x000000010400780c */ /* 0x001fe20003f04270 */
[----:B-1----:R-:W-:-:S12]  /*0070*/  IMAD R0, R3, UR4, R2 ;  /* 0x0000000403007c24 */ /* 0x002fd8000f8e0202 */
[----:B------:R-:W-:Y:S05]  /*0080*/  @P0 BRA `(.L_x_4) ;  /* 0x0000000000b00947 */ /* 0x000fea0003800000 */
[----:B------:R-:W-:-:S05]  /*0090*/  VIMNMX.U32 R3, PT, PT, R4, 0x2, PT ;  /* 0x0000000204037848 */ /* 0x000fca0003fe0000 */
[----:B------:R-:W-:-:S04]  /*00a0*/  IMAD.SHL.U32 R3, R3, 0x4, RZ ;  /* 0x0000000403037824 */ /* 0x000fc800078e00ff */
[----:B------:R-:W0:Y:S02]  /*00b0*/  LDC R4, c[0x2][R3] ;  /* 0x0080000003047b82 */ /* 0x000e240000000800 */
[----:B0-----:R-:W-:-:S04]  /*00c0*/  SHF.R.S32.HI R5, RZ, 0x1f, R4 ;  /* 0x0000001fff057819 */ /* 0x001fc80000011404 */
.L_x_7:
[----:B------:R-:W-:Y:S05]  /*00d0*/  BRX R4 -0xe0                                 (*"BRANCH_TARGETS .L_x_8,.L_x_9,.L_x_5"*) ;  /* 0xfffffffc04c87949 */ /* 0x000fea000383ffff */
.L_x_9:
[----:B------:R-:W0:Y:S01]  /*00e0*/  LDCU UR4, c[0x0][0x39c] ;  /* 0x00007380ff0477ac */ /* 0x000e220008000800 */
[----:B------:R-:W-:Y:S01]  /*00f0*/  SHF.R.U32.HI R2, RZ, 0x5, R2 ;  /* 0x00000005ff027819 */ /* 0x000fe20000011602 */
[----:B0-----:R-:W0:Y:S01]  /*0100*/  I2F.U32.RP R3, UR4 ;  /* 0x0000000400037d06 */ /* 0x001e220008209000 */
[----:B------:R-:W-:-:S07]  /*0110*/  ISETP.NE.U32.AND P1, PT, RZ, UR4, PT ;  /* 0x00000004ff007c0c */ /* 0x000fce000bf25070 */
[----:B0-----:R-:W0:Y:S02]  /*0120*/  MUFU.RCP R3, R3 ;  /* 0x0000000300037308 */ /* 0x001e240000001000 */
[----:B0-----:R-:W-:-:S06]  /*0130*/  IADD3 R4, PT, PT, R3, 0xffffffe, RZ ;  /* 0x0ffffffe03047810 */ /* 0x001fcc0007ffe0ff */
[----:B------:R0:W1:Y:S02]  /*0140*/  F2I.FTZ.U32.TRUNC.NTZ R5, R4 ;  /* 0x0000000400057305 */ /* 0x000064000021f000 */
[----:B0-----:R-:W-:Y:S02]  /*0150*/  HFMA2 R4, -RZ, RZ, 0, 0 ;  /* 0x00000000ff047431 */ /* 0x001fe400000001ff */
[----:B-1----:R-:W-:-:S04]  /*0160*/  IMAD.MOV R7, RZ, RZ, -R5 ;  /* 0x000000ffff077224 */ /* 0x002fc800078e0a05 */
[----:B------:R-:W-:-:S04]  /*0170*/  IMAD R7, R7, UR4, RZ ;  /* 0x0000000407077c24 */ /* 0x000fc8000f8e02ff */
[----:B------:R-:W-:-:S06]  /*0180*/  IMAD.HI.U32 R5, R5, R7, R4 ;  /* 0x0000000705057227 */ /* 0x000fcc00078e0004 */
[----:B------:R-:W-:-:S04]  /*0190*/  IMAD.HI.U32 R5, R5, R2, RZ ;  /* 0x0000000205057227 */ /* 0x000fc800078e00ff */
[----:B------:R-:W-:-:S04]  /*01a0*/  IMAD.MOV R5, RZ, RZ, -R5 ;  /* 0x000000ffff057224 */ /* 0x000fc800078e0a05 */
[----:B------:R-:W-:-:S05]  /*01b0*/  IMAD R7, R5, UR4, R2 ;  /* 0x0000000405077c24 */ /* 0x000fca000f8e0202 */
[----:B------:R-:W-:-:S13]  /*01c0*/  ISETP.GE.U32.AND P0, PT, R7, UR4, PT ;  /* 0x0000000407007c0c */ /* 0x000fda000bf06070 */
[----:B------:R-:W-:-:S04]  /*01d0*/  @P0 IADD3 R7, PT, PT, R7, -UR4, RZ ;  /* 0x8000000407070c10 */ /* 0x000fc8000fffe0ff */
[----:B------:R-:W-:-:S13]  /*01e0*/  ISETP.GE.U32.AND P0, PT, R7, UR4, PT ;  /* 0x0000000407007c0c */ /* 0x000fda000bf06070 */
[----:B------:R-:W-:Y:S01]  /*01f0*/  @P0 VIADD R7, R7, -UR4 ;  /* 0x8000000407070c36 */ /* 0x000fe20008000000 */
[----:B------:R-:W-:Y:S01]  /*0200*/  @!P1 LOP3.LUT R7, RZ, UR4, RZ, 0x33, !PT ;  /* 0x00000004ff079c12 */ /* 0x000fe2000f8e33ff */
[----:B------:R-:W-:Y:S06]  /*0210*/  BRA `(.L_x_5) ;  /* 0x0000000000fc7947 */ /* 0x000fec0003800000 */
.L_x_8:
[----:B------:R-:W0:Y:S01]  /*0220*/  LDC R4, c[0x0][0x39c] ;  /* 0x0000e700ff047b82 */ /* 0x000e220000000800 */
[----:B------:R-:W-:Y:S01]  /*0230*/  MOV R2, RZ ;  /* 0x000000ff00027202 */ /* 0x000fe20000000f00 */
[----:B0-----:R-:W0:Y:S01]  /*0240*/  I2F.U32.RP R5, R4 ;  /* 0x0000000400057306 */ /* 0x001e220000209000 */
[----:B------:R-:W-:-:S07]  /*0250*/  ISETP.NE.U32.AND P1, PT, R4, RZ, PT ;  /* 0x000000ff0400720c */ /* 0x000fce0003f25070 */
[----:B0-----:R-:W0:Y:S02]  /*0260*/  MUFU.RCP R5, R5 ;  /* 0x0000000500057308 */ /* 0x001e240000001000 */
[----:B0-----:R-:W-:-:S06]  /*0270*/  IADD3 R3, PT, PT, R5, 0xffffffe, RZ ;  /* 0x0ffffffe05037810 */ /* 0x001fcc0007ffe0ff */
[----:B------:R-:W0:Y:S02]  /*0280*/  F2I.FTZ.U32.TRUNC.NTZ R3, R3 ;  /* 0x0000000300037305 */ /* 0x000e24000021f000 */
[----:B0-----:R-:W-:-:S04]  /*0290*/  IMAD.MOV R7, RZ, RZ, -R3 ;  /* 0x000000ffff077224 */ /* 0x001fc800078e0a03 */
[----:B------:R-:W-:-:S04]  /*02a0*/  IMAD R7, R7, R4, RZ ;  /* 0x0000000407077224 */ /* 0x000fc800078e02ff */
[----:B------:R-:W-:-:S06]  /*02b0*/  IMAD.HI.U32 R2, R3, R7, R2 ;  /* 0x0000000703027227 */ /* 0x000fcc00078e0002 */
[----:B------:R-:W-:-:S04]  /*02c0*/  IMAD.HI.U32 R2, R2, UR4, RZ ;  /* 0x0000000402027c27 */ /* 0x000fc8000f8e00ff */
[----:B------:R-:W-:-:S04]  /*02d0*/  IMAD.MOV R2, RZ, RZ, -R2 ;  /* 0x000000ffff027224 */ /* 0x000fc800078e0a02 */
[----:B------:R-:W-:-:S05]  /*02e0*/  IMAD R7, R4, R2, UR4 ;  /* 0x0000000404077e24 */ /* 0x000fca000f8e0202 */
[----:B------:R-:W-:-:S13]  /*02f0*/  ISETP.GE.U32.AND P0, PT, R7, R4, PT ;  /* 0x000000040700720c */ /* 0x000fda0003f06070 */
[----:B------:R-:W-:-:S04]  /*0300*/  @P0 IADD3 R7, PT, PT, R7, -R4, RZ ;  /* 0x8000000407070210 */ /* 0x000fc80007ffe0ff */
[----:B------:R-:W-:-:S13]  /*0310*/  ISETP.GE.U32.AND P0, PT, R7, R4, PT ;  /* 0x000000040700720c */ /* 0x000fda0003f06070 */
[----:B------:R-:W-:Y:S01]  /*0320*/  @P0 IMAD.IADD R7, R7, 0x1, -R4 ;  /* 0x0000000107070824 */ /* 0x000fe200078e0a04 */
[----:B------:R-:W-:Y:S01]  /*0330*/  @!P1 LOP3.LUT R7, RZ, R4, RZ, 0x33, !PT ;  /* 0x00000004ff079212 */ /* 0x000fe200078e33ff */
[----:B------:R-:W-:Y:S06]  /*0340*/  BRA `(.L_x_5) ;  /* 0x0000000000b07947 */ /* 0x000fec0003800000 */
.L_x_4:
[----:B------:R-:W-:-:S04]  /*0350*/  MOV R3, 0xfffffffe ;  /* 0xfffffffe00037802 */ /* 0x000fc80000000f00 */
[----:B------:R-:W-:-:S05]  /*0360*/  VIADDMNMX.U32 R3, R4, R3, 0x2, PT ;  /* 0x0000000204037446 */ /* 0x000fca0003800003 */
[----:B------:R-:W-:-:S04]  /*0370*/  IMAD.SHL.U32 R3, R3, 0x4, RZ ;  /* 0x0000000403037824 */ /* 0x000fc800078e00ff */
[----:B------:R-:W0:Y:S02]  /*0380*/  LDC R4, c[0x2][R3+0xc] ;  /* 0x0080030003047b82 */ /* 0x000e240000000800 */
[----:B0-----:R-:W-:-:S04]  /*0390*/  SHF.R.S32.HI R5, RZ, 0x1f, R4 ;  /* 0x0000001fff057819 */ /* 0x001fc80000011404 */
.L_x_11:
[----:B------:R-:W-:Y:S05]  /*03a0*/  BRX R4 -0x3b0                                (*"BRANCH_TARGETS .L_x_12,.L_x_13,.L_x_5"*) ;  /* 0xfffffffc04147949 */ /* 0x000fea000383ffff */
.L_x_13:
[----:B------:R-:W0:Y:S01]  /*03b0*/  LDCU UR4, c[0x0][0x39c] ;  /* 0x00007380ff0477ac */ /* 0x000e220008000800 */
[----:B------:R-:W-:Y:S01]  /*03c0*/  IMAD R2, R2, 0x54d, RZ ;  /* 0x0000054d02027824 */ /* 0x000fe200078e02ff */
        /* <DEDUP_REMOVED lines=18> */
.L_x_12:
[----:B------:R-:W0:Y:S02]  /*04f0*/  LDCU UR4, c[0x0][0x39c] ;  /* 0x00007380ff0477ac */ /* 0x000e240008000800 */
[----:B0-----:R-:W0:Y:S01]  /*0500*/  I2F.U32.RP R6, UR4 ;  /* 0x0000000400067d06 */ /* 0x001e220008209000 */
[----:B------:R-:W-:-:S07]  /*0510*/  ISETP.NE.U32.AND P1, PT, RZ, UR4, PT ;  /* 0x00000004ff007c0c */ /* 0x000fce000bf25070 */
[----:B0-----:R-:W0:Y:S02]  /*0520*/  MUFU.RCP R6, R6 ;  /* 0x0000000600067308 */ /* 0x001e240000001000 */
[----:B0-----:R-:W-:-:S06]  /*0530*/  IADD3 R4, PT, PT, R6, 0xffffffe, RZ ;  /* 0x0ffffffe06047810 */ /* 0x001fcc0007ffe0ff */
[----:B------:R0:W1:Y:S02]  /*0540*/  F2I.FTZ.U32.TRUNC.NTZ R5, R4 ;  /* 0x0000000400057305 */ /* 0x000064000021f000 */
[----:B0-----:R-:W-:Y:S01]  /*0550*/  MOV R4, RZ ;  /* 0x000000ff00047202 */ /* 0x001fe20000000f00 */
        /* <DEDUP_REMOVED lines=9> */
[----:B------:R-:W-:Y:S02]  /*05f0*/  @P0 IADD3 R7, PT, PT, R7, -UR4, RZ ;  /* 0x8000000407070c10 */ /* 0x000fe4000fffe0ff */
[----:B------:R-:W-:-:S07]  /*0600*/  @!P1 LOP3.LUT R7, RZ, UR4, RZ, 0x33, !PT ;  /* 0x00000004ff079c12 */ /* 0x000fce000f8e33ff */
.L_x_5:
[----:B------:R-:W0:Y:S02]  /*0610*/  LDCU UR4, c[0x0][0x398] ;  /* 0x00007300ff0477ac */ /* 0x000e240008000800 */
[----:B0-----:R-:W-:-:S13]  /*0620*/  ISETP.GE.U32.AND P0, PT, R0, UR4, PT ;  /* 0x0000000400007c0c */ /* 0x001fda000bf06070 */
[----:B------:R-:W-:Y:S05]  /*0630*/  @P0 EXIT ;  /* 0x000000000000094d */ /* 0x000fea0003800000 */
[----:B------:R-:W0:Y:S01]  /*0640*/  LDC.64 R4, c[0x0][0x390] ;  /* 0x0000e400ff047b82 */ /* 0x000e220000000a00 */
[----:B------:R-:W1:Y:S07]  /*0650*/  LDCU.64 UR4, c[0x0][0x358] ;  /* 0x00006b00ff0477ac */ /* 0x000e6e0008000a00 */
[----:B------:R-:W2:Y:S01]  /*0660*/  LDC.64 R2, c[0x0][0x388] ;  /* 0x0000e200ff027b82 */ /* 0x000ea20000000a00 */
[----:B0-----:R-:W-:-:S07]  /*0670*/  IMAD.WIDE.U32 R4, R7, 0x4, R4 ;  /* 0x0000000407047825 */ /* 0x001fce00078e0004 */
[----:B------:R-:W0:Y:S01]  /*0680*/  LDC.64 R6, c[0x0][0x380] ;  /* 0x0000e000ff067b82 */ /* 0x000e220000000a00 */
[----:B-1----:R-:W3:Y:S01]  /*0690*/  LDG.E R5, desc[UR4][R4.64] ;  /* 0x0000000404057981 */ /* 0x002ee2000c1e1900 */
[----:B--2---:R-:W-:-:S06]  /*06a0*/  IMAD.WIDE.U32 R2, R0, 0x4, R2 ;  /* 0x0000000400027825 */ /* 0x004fcc00078e0002 */
[----:B------:R-:W3:Y:S01]  /*06b0*/  LDG.E R2, desc[UR4][R2.64] ;  /* 0x0000000402027981 */ /* 0x000ee2000c1e1900 */
[----:B0-----:R-:W-:-:S04]  /*06c0*/  IMAD.WIDE.U32 R6, R0, 0x4, R6 ;  /* 0x0000000400067825 */ /* 0x001fc800078e0006 */
[----:B---3--:R-:W-:-:S05]  /*06d0*/  FADD R9, R2, R5 ;  /* 0x0000000502097221 */ /* 0x008fca0000000000 */
[----:B------:R-:W-:Y:S01]  /*06e0*/  STG.E desc[UR4][R6.64], R9 ;  /* 0x0000000906007986 */ /* 0x000fe2000c101904 */
[----:B------:R-:W-:Y:S05]  /*06f0*/  EXIT ;  /* 0x000000000000794d */ /* 0x000fea0003800000 */
.L_x_6:
        /* <DEDUP_REMOVED lines=16> */
.L_x_16:


//--------------------- .nv.shared.reserved.0     --------------------------
	.section	.nv.shared.reserved.0,"aw",@nobits
	.weak		__nv_reservedSMEM_offset_0_alias
	.size		__nv_reservedSMEM_offset_0_alias, 0, 64
	.other		__nv_reservedSMEM_offset_0_alias,@"STO_CUDA_RESERVED_SHARED STV_DEFAULT"
__nv_reservedSMEM_offset_0_alias:
	.zero		0
	.zero		64


//--------------------- .nv.constant0._Z28add_constant_constant_memoryPfPKfj13AccessPattern --------------------------
	.section	.nv.constant0._Z28add_constant_constant_memoryPfPKfj13AccessPattern,"a",@progbits
	.sectionflags	@""
	.align	4
.nv.constant0._Z28add_constant_constant_memoryPfPKfj13AccessPattern:
	.zero		920


//--------------------- .nv.constant0._Z26add_constant_global_memoryPfPKfS1_jj13AccessPattern --------------------------
	.section	.nv.constant0._Z26add_constant_global_memoryPfPKfS1_jj13AccessPattern,"a",@progbits
	.sectionflags	@""
	.align	4
.nv.constant0._Z26add_constant_global_memoryPfPKfS1_jj13AccessPattern:
	.zero		932


//--------------------- SYMBOLS --------------------------

	.type		.nv.reservedSmem.offset0,@object
	.size		.nv.reservedSmem.offset0,0x4
